//
// Generated by NVIDIA NVVM Compiler
//
// Compiler Build ID: CL-36424714
// Cuda compilation tools, release 13.0, V13.0.88
// Based on NVVM 20.0.0
//

.version 9.0
.target sm_100
.address_size 64

	// .globl	_Z14tiledMatrixMulPiS_S_ii
// _ZZ14tiledMatrixMulPiS_S_iiE1A has been demoted
// _ZZ14tiledMatrixMulPiS_S_iiE1B has been demoted

.visible .entry _Z14tiledMatrixMulPiS_S_ii(
	.param .u64 .ptr .align 1 _Z14tiledMatrixMulPiS_S_ii_param_0,
	.param .u64 .ptr .align 1 _Z14tiledMatrixMulPiS_S_ii_param_1,
	.param .u64 .ptr .align 1 _Z14tiledMatrixMulPiS_S_ii_param_2,
	.param .u32 _Z14tiledMatrixMulPiS_S_ii_param_3,
	.param .u32 _Z14tiledMatrixMulPiS_S_ii_param_4
)
{
	.reg .pred 	%p<10>;
	.reg .b32 	%r<145>;
	.reg .b64 	%rd<48>;
	// demoted variable
	.shared .align 4 .b8 _ZZ14tiledMatrixMulPiS_S_iiE1A[4096];
	// demoted variable
	.shared .align 4 .b8 _ZZ14tiledMatrixMulPiS_S_iiE1B[4096];
	ld.param.u64 	%rd20, [_Z14tiledMatrixMulPiS_S_ii_param_0];
	ld.param.u64 	%rd21, [_Z14tiledMatrixMulPiS_S_ii_param_1];
	ld.param.u32 	%r29, [_Z14tiledMatrixMulPiS_S_ii_param_3];
	ld.param.u32 	%r30, [_Z14tiledMatrixMulPiS_S_ii_param_4];
	mov.u32 	%r1, %tid.x;
	mov.u32 	%r2, %tid.y;
	mov.u32 	%r32, %ctaid.x;
	mov.u32 	%r33, %ctaid.y;
	mad.lo.s32 	%r3, %r30, %r33, %r1;
	mad.lo.s32 	%r4, %r30, %r32, %r2;
	div.s32 	%r5, %r29, %r30;
	setp.eq.s32 	%p1, %r5, 0;
	mov.b32 	%r143, 0;
	@%p1 bra 	$L__BB0_14;
	mul.lo.s32 	%r35, %r3, %r29;
	cvt.s64.s32 	%rd24, %r35;
	cvt.s64.s32 	%rd1, %r30;
	cvt.u64.u32 	%rd25, %r1;
	add.s64 	%rd2, %rd24, %rd25;
	mul.lo.s32 	%r6, %r30, %r2;
	cvt.s64.s32 	%rd3, %r29;
	mul.lo.s32 	%r36, %r29, %r2;
	cvt.s64.s32 	%rd26, %r36;
	cvt.s64.s32 	%rd27, %r4;
	add.s64 	%rd4, %rd27, %rd26;
	max.u64 	%rd28, %rd1, 1;
	and.b64  	%rd5, %rd28, 7;
	and.b64  	%rd6, %rd28, 3;
	and.b64  	%rd7, %rd28, -8;
	and.b64  	%rd8, %rd28, 1;
	shl.b32 	%r7, %r30, 5;
	shl.b32 	%r8, %r30, 2;
	cvta.to.global.u64 	%rd9, %rd20;
	cvta.to.global.u64 	%rd10, %rd21;
	mov.b32 	%r143, 0;
	mov.b64 	%rd43, 0;
$L__BB0_2:
	setp.lt.u32 	%p2, %r30, 8;
	mul.lo.s64 	%rd30, %rd43, %rd1;
	add.s64 	%rd31, %rd2, %rd30;
	shl.b64 	%rd32, %rd31, 2;
	add.s64 	%rd33, %rd9, %rd32;
	ld.global.u32 	%r38, [%rd33];
	add.s32 	%r39, %r6, %r1;
	shl.b32 	%r40, %r39, 2;
	mov.u32 	%r41, _ZZ14tiledMatrixMulPiS_S_iiE1A;
	add.s32 	%r42, %r41, %r40;
	st.shared.u32 	[%r42], %r38;
	mad.lo.s64 	%rd34, %rd30, %rd3, %rd4;
	shl.b64 	%rd35, %rd34, 2;
	add.s64 	%rd36, %rd10, %rd35;
	ld.global.u32 	%r43, [%rd36];
	mov.u32 	%r44, _ZZ14tiledMatrixMulPiS_S_iiE1B;
	add.s32 	%r45, %r44, %r40;
	st.shared.u32 	[%r45], %r43;
	bar.sync 	0;
	mov.b64 	%rd46, 0;
	@%p2 bra 	$L__BB0_5;
	shl.b32 	%r46, %r6, 2;
	mov.u32 	%r47, _ZZ14tiledMatrixMulPiS_S_iiE1A;
	add.s32 	%r48, %r46, %r47;
	add.s32 	%r134, %r48, 16;
	shl.b32 	%r49, %r1, 2;
	mov.u32 	%r50, _ZZ14tiledMatrixMulPiS_S_iiE1B;
	add.s32 	%r135, %r50, %r49;
	mov.u64 	%rd44, %rd7;
$L__BB0_4:
	.pragma "nounroll";
	ld.shared.u32 	%r51, [%r134+-16];
	ld.shared.u32 	%r52, [%r135];
	mad.lo.s32 	%r53, %r52, %r51, %r143;
	ld.shared.u32 	%r54, [%r134+-12];
	add.s32 	%r55, %r135, %r8;
	ld.shared.u32 	%r56, [%r55];
	mad.lo.s32 	%r57, %r56, %r54, %r53;
	ld.shared.u32 	%r58, [%r134+-8];
	add.s32 	%r59, %r55, %r8;
	ld.shared.u32 	%r60, [%r59];
	mad.lo.s32 	%r61, %r60, %r58, %r57;
	ld.shared.u32 	%r62, [%r134+-4];
	add.s32 	%r63, %r59, %r8;
	ld.shared.u32 	%r64, [%r63];
	mad.lo.s32 	%r65, %r64, %r62, %r61;
	ld.shared.u32 	%r66, [%r134];
	add.s32 	%r67, %r63, %r8;
	ld.shared.u32 	%r68, [%r67];
	mad.lo.s32 	%r69, %r68, %r66, %r65;
	ld.shared.u32 	%r70, [%r134+4];
	add.s32 	%r71, %r67, %r8;
	ld.shared.u32 	%r72, [%r71];
	mad.lo.s32 	%r73, %r72, %r70, %r69;
	ld.shared.u32 	%r74, [%r134+8];
	add.s32 	%r75, %r71, %r8;
	ld.shared.u32 	%r76, [%r75];
	mad.lo.s32 	%r77, %r76, %r74, %r73;
	ld.shared.u32 	%r78, [%r134+12];
	add.s32 	%r79, %r75, %r8;
	ld.shared.u32 	%r80, [%r79];
	mad.lo.s32 	%r143, %r80, %r78, %r77;
	add.s64 	%rd44, %rd44, -8;
	add.s32 	%r135, %r135, %r7;
	add.s32 	%r134, %r134, 32;
	setp.ne.s64 	%p3, %rd44, 0;
	mov.u64 	%rd46, %rd7;
	@%p3 bra 	$L__BB0_4;
$L__BB0_5:
	setp.eq.s64 	%p4, %rd5, 0;
	@%p4 bra 	$L__BB0_13;
	add.s64 	%rd37, %rd5, -1;
	setp.lt.u64 	%p5, %rd37, 3;
	@%p5 bra 	$L__BB0_8;
	cvt.u32.u64 	%r82, %rd46;
	add.s32 	%r83, %r6, %r82;
	shl.b32 	%r84, %r83, 2;
	mov.u32 	%r85, _ZZ14tiledMatrixMulPiS_S_iiE1A;
	add.s32 	%r86, %r85, %r84;
	ld.shared.u32 	%r87, [%r86];
	mad.lo.s32 	%r88, %r30, %r82, %r1;
	shl.b32 	%r89, %r88, 2;
	mov.u32 	%r90, _ZZ14tiledMatrixMulPiS_S_iiE1B;
	add.s32 	%r91, %r90, %r89;
	ld.shared.u32 	%r92, [%r91];
	mad.lo.s32 	%r93, %r92, %r87, %r143;
	ld.shared.u32 	%r94, [%r86+4];
	add.s32 	%r95, %r91, %r8;
	ld.shared.u32 	%r96, [%r95];
	mad.lo.s32 	%r97, %r96, %r94, %r93;
	ld.shared.u32 	%r98, [%r86+8];
	add.s32 	%r99, %r95, %r8;
	ld.shared.u32 	%r100, [%r99];
	mad.lo.s32 	%r101, %r100, %r98, %r97;
	ld.shared.u32 	%r102, [%r86+12];
	add.s32 	%r103, %r99, %r8;
	ld.shared.u32 	%r104, [%r103];
	mad.lo.s32 	%r143, %r104, %r102, %r101;
	add.s64 	%rd46, %rd46, 4;
$L__BB0_8:
	setp.eq.s64 	%p6, %rd6, 0;
	@%p6 bra 	$L__BB0_13;
	setp.eq.s64 	%p7, %rd6, 1;
	@%p7 bra 	$L__BB0_11;
	cvt.u32.u64 	%r106, %rd46;
	add.s32 	%r107, %r6, %r106;
	shl.b32 	%r108, %r107, 2;
	mov.u32 	%r109, _ZZ14tiledMatrixMulPiS_S_iiE1A;
	add.s32 	%r110, %r109, %r108;
	ld.shared.u32 	%r111, [%r110];
	mad.lo.s32 	%r112, %r30, %r106, %r1;
	shl.b32 	%r113, %r112, 2;
	mov.u32 	%r114, _ZZ14tiledMatrixMulPiS_S_iiE1B;
	add.s32 	%r115, %r114, %r113;
	ld.shared.u32 	%r116, [%r115];
	mad.lo.s32 	%r117, %r116, %r111, %r143;
	ld.shared.u32 	%r118, [%r110+4];
	add.s32 	%r119, %r115, %r8;
	ld.shared.u32 	%r120, [%r119];
	mad.lo.s32 	%r143, %r120, %r118, %r117;
	add.s64 	%rd46, %rd46, 2;
$L__BB0_11:
	setp.eq.s64 	%p8, %rd8, 0;
	@%p8 bra 	$L__BB0_13;
	cvt.u32.u64 	%r121, %rd46;
	add.s32 	%r122, %r6, %r121;
	shl.b32 	%r123, %r122, 2;
	mov.u32 	%r124, _ZZ14tiledMatrixMulPiS_S_iiE1A;
	add.s32 	%r125, %r124, %r123;
	ld.shared.u32 	%r126, [%r125];
	mad.lo.s32 	%r127, %r30, %r121, %r1;
	shl.b32 	%r128, %r127, 2;
	mov.u32 	%r129, _ZZ14tiledMatrixMulPiS_S_iiE1B;
	add.s32 	%r130, %r129, %r128;
	ld.shared.u32 	%r131, [%r130];
	mad.lo.s32 	%r143, %r131, %r126, %r143;
$L__BB0_13:
	bar.sync 	0;
	add.s64 	%rd43, %rd43, 1;
	cvt.s64.s32 	%rd38, %r5;
	setp.ne.s64 	%p9, %rd43, %rd38;
	@%p9 bra 	$L__BB0_2;
$L__BB0_14:
	ld.param.u64 	%rd42, [_Z14tiledMatrixMulPiS_S_ii_param_2];
	cvta.to.global.u64 	%rd39, %rd42;
	mad.lo.s32 	%r132, %r3, %r29, %r4;
	mul.wide.s32 	%rd40, %r132, 4;
	add.s64 	%rd41, %rd39, %rd40;
	st.global.u32 	[%rd41], %r143;
	ret;

}


// ===== COMPILED SASS (sm_100) =====

	.target	sm_100

	.elftype	@"ET_EXEC"


//--------------------- .note.nv.tkinfo           --------------------------
	.section	.note.nv.tkinfo,"",@"SHT_NOTE"
	.sectionflags	@"SHF_NOTE_NV_TKINFO"
	.tkinfo
        /*0018*/ 	.word	0x00000002
        /*0030*/ 	.string	""
        /*0030*/ 	.string	"ptxas"
        /*0030*/ 	.string	"Cuda compilation tools, release 13.0, V13.0.88"
        /*0030*/ 	.string	"Build cuda_13.0.r13.0/compiler.36424714_0"
        /*0030*/ 	.string	"-arch sm_100 -m 64 "



//--------------------- .note.nv.cuinfo           --------------------------
	.section	.note.nv.cuinfo,"",@"SHT_NOTE"
	.sectionflags	@"SHF_NOTE_NV_CUINFO"
        /*0018*/ 	.short	0x0002
        /*001a*/ 	.short	0x0064
        /*001c*/ 	.short	0x0082
	.zero		2


//--------------------- .nv.info                  --------------------------
	.section	.nv.info,"",@"SHT_CUDA_INFO"
	.align	4


	//----- nvinfo : EIATTR_REGCOUNT
	.align		4
        /*0000*/ 	.byte	0x04, 0x2f
        /*0002*/ 	.short	(.L_1 - .L_0)
	.align		4
.L_0:
        /*0004*/ 	.word	index@(_Z14tiledMatrixMulPiS_S_ii)
        /*0008*/ 	.word	0x00000020


	//----- nvinfo : EIATTR_FRAME_SIZE
	.align		4
.L_1:
        /*000c*/ 	.byte	0x04, 0x11
        /*000e*/ 	.short	(.L_3 - .L_2)
	.align		4
.L_2:
        /*0010*/ 	.word	index@(_Z14tiledMatrixMulPiS_S_ii)
        /*0014*/ 	.word	0x00000000


	//----- nvinfo : EIATTR_MIN_STACK_SIZE
	.align		4
.L_3:
        /*0018*/ 	.byte	0x04, 0x12
        /*001a*/ 	.short	(.L_5 - .L_4)
	.align		4
.L_4:
        /*001c*/ 	.word	index@(_Z14tiledMatrixMulPiS_S_ii)
        /*0020*/ 	.word	0x00000000
.L_5:


//--------------------- .nv.compat                --------------------------
	.section	.nv.compat,"",@"SHT_CUDA_COMPAT_INFO"
	.align	4
        /*0000*/ 	.byte	0x02, 0x09, 0x00, 0x00, 0x02, 0x02, 0x01, 0x00, 0x02, 0x05, 0x05, 0x00, 0x03, 0x07, 0x01, 0x01
        /*0010*/ 	.byte	0x02, 0x03, 0x00, 0x00, 0x02, 0x06, 0x01, 0x00, 0x04, 0x0b, 0x08, 0x00, 0x09, 0x00, 0x00, 0x00
        /*0020*/ 	.byte	0x00, 0x00, 0x00, 0x00


//--------------------- .nv.info._Z14tiledMatrixMulPiS_S_ii --------------------------
	.section	.nv.info._Z14tiledMatrixMulPiS_S_ii,"",@"SHT_CUDA_INFO"
	.sectionflags	@""
	.align	4


	//----- nvinfo : EIATTR_CUDA_API_VERSION
	.align		4
        /*0000*/ 	.byte	0x04, 0x37
        /*0002*/ 	.short	(.L_7 - .L_6)
.L_6:
        /*0004*/ 	.word	0x00000082


	//----- nvinfo : EIATTR_KPARAM_INFO
	.align		4
.L_7:
        /*0008*/ 	.byte	0x04, 0x17
        /*000a*/ 	.short	(.L_9 - .L_8)
.L_8:
        /*000c*/ 	.word	0x00000000
        /*0010*/ 	.short	0x0004
        /*0012*/ 	.short	0x001c
        /*0014*/ 	.byte	0x00, 0xf0, 0x11, 0x00


	//----- nvinfo : EIATTR_KPARAM_INFO
	.align		4
.L_9:
        /*0018*/ 	.byte	0x04, 0x17
        /*001a*/ 	.short	(.L_11 - .L_10)
.L_10:
        /*001c*/ 	.word	0x00000000
        /*0020*/ 	.short	0x0003
        /*0022*/ 	.short	0x0018
        /*0024*/ 	.byte	0x00, 0xf0, 0x11, 0x00


	//----- nvinfo : EIATTR_KPARAM_INFO
	.align		4
.L_11:
        /*0028*/ 	.byte	0x04, 0x17
        /*002a*/ 	.short	(.L_13 - .L_12)
.L_12:
        /*002c*/ 	.word	0x00000000
        /*0030*/ 	.short	0x0002
        /*0032*/ 	.short	0x0010
        /*0034*/ 	.byte	0x00, 0xf5, 0x21, 0x00


	//----- nvinfo : EIATTR_KPARAM_INFO
	.align		4
.L_13:
        /*0038*/ 	.byte	0x04, 0x17
        /*003a*/ 	.short	(.L_15 - .L_14)
.L_14:
        /*003c*/ 	.word	0x00000000
        /*0040*/ 	.short	0x0001
        /*0042*/ 	.short	0x0008
        /*0044*/ 	.byte	0x00, 0xf5, 0x21, 0x00


	//----- nvinfo : EIATTR_KPARAM_INFO
	.align		4
.L_15:
        /*0048*/ 	.byte	0x04, 0x17
        /*004a*/ 	.short	(.L_17 - .L_16)
.L_16:
        /*004c*/ 	.word	0x00000000
        /*0050*/ 	.short	0x0000
        /*0052*/ 	.short	0x0000
        /*0054*/ 	.byte	0x00, 0xf5, 0x21, 0x00


	//----- nvinfo : EIATTR_SPARSE_MMA_MASK
	.align		4
.L_17:
        /*0058*/ 	.byte	0x03, 0x50
        /*005a*/ 	.short	0x0000


	//----- nvinfo : EIATTR_MAXREG_COUNT
	.align		4
        /*005c*/ 	.byte	0x03, 0x1b
        /*005e*/ 	.short	0x00ff


	//----- nvinfo : EIATTR_NUM_BARRIERS
	.align		4
        /*0060*/ 	.byte	0x02, 0x4c
        /*0062*/ 	.byte	0x01
	.zero		1


	//----- nvinfo : EIATTR_MERCURY_ISA_VERSION
	.align		4
        /*0064*/ 	.byte	0x03, 0x5f
        /*0066*/ 	.short	0x0101


	//----- nvinfo : EIATTR_VRC_CTA_INIT_COUNT
	.align		4
        /*0068*/ 	.byte	0x02, 0x4a
	.zero		1
	.zero		1


	//----- nvinfo : EIATTR_EXIT_INSTR_OFFSETS
	.align		4
        /*006c*/ 	.byte	0x04, 0x1c
        /*006e*/ 	.short	(.L_19 - .L_18)


	//   ....[0]....
.L_18:
        /*0070*/ 	.word	0x00000c60


	//----- nvinfo : EIATTR_CBANK_PARAM_SIZE
	.align		4
.L_19:
        /*0074*/ 	.byte	0x03, 0x19
        /*0076*/ 	.short	0x0020


	//----- nvinfo : EIATTR_PARAM_CBANK
	.align		4
        /*0078*/ 	.byte	0x04, 0x0a
        /*007a*/ 	.short	(.L_21 - .L_20)
	.align		4
.L_20:
        /*007c*/ 	.word	index@(.nv.constant0._Z14tiledMatrixMulPiS_S_ii)
        /*0080*/ 	.short	0x0380
        /*0082*/ 	.short	0x0020


	//----- nvinfo : EIATTR_SW_WAR
	.align		4
.L_21:
        /*0084*/ 	.byte	0x04, 0x36
        /*0086*/ 	.short	(.L_23 - .L_22)
.L_22:
        /*0088*/ 	.word	0x00000008
.L_23:


//--------------------- .nv.callgraph             --------------------------
	.section	.nv.callgraph,"",@"SHT_CUDA_CALLGRAPH"
	.align	4
	.sectionentsize	8
	.align		4
        /*0000*/ 	.word	0x00000000
	.align		4
        /*0004*/ 	.word	0xffffffff
	.align		4
        /*0008*/ 	.word	0x00000000
	.align		4
        /*000c*/ 	.word	0xfffffffe
	.align		4
        /*0010*/ 	.word	0x00000000
	.align		4
        /*0014*/ 	.word	0xfffffffd
	.align		4
        /*0018*/ 	.word	0x00000000
	.align		4
        /*001c*/ 	.word	0xfffffffc


//--------------------- .text._Z14tiledMatrixMulPiS_S_ii --------------------------
	.section	.text._Z14tiledMatrixMulPiS_S_ii,"ax",@progbits
	.align	128
        .global         _Z14tiledMatrixMulPiS_S_ii
        .type           _Z14tiledMatrixMulPiS_S_ii,@function
        .size           _Z14tiledMatrixMulPiS_S_ii,(.L_x_8 - _Z14tiledMatrixMulPiS_S_ii)
        .other          _Z14tiledMatrixMulPiS_S_ii,@"STO_CUDA_ENTRY STV_DEFAULT"
_Z14tiledMatrixMulPiS_S_ii:
.text._Z14tiledMatrixMulPiS_S_ii:
[----:B------:R-:W-:Y:S08]  /*0000*/  LDC R1, c[0x0][0x37c] ;  /* 0x0000df00ff017b82 */ /* 0x000ff00000000800 */
[----:B------:R-:W0:Y:S01]  /*0010*/  LDC.64 R4, c[0x0][0x398] ;  /* 0x0000e600ff047b82 */ /* 0x000e220000000a00 */
[----:B------:R-:W1:Y:S01]  /*0020*/  S2R R20, SR_TID.X ;  /* 0x0000000000147919 */ /* 0x000e620000002100 */
[----:B------:R-:W2:Y:S01]  /*0030*/  LDCU.64 UR10, c[0x0][0x358] ;  /* 0x00006b00ff0a77ac */ /* 0x000ea20008000a00 */
[----:B------:R-:W-:-:S05]  /*0040*/  IMAD.MOV.U32 R16, RZ, RZ, RZ ;  /* 0x000000ffff107224 */ /* 0x000fca00078e00ff */
[----:B------:R-:W1:Y:S08]  /*0050*/  S2UR UR5, SR_CTAID.Y ;  /* 0x00000000000579c3 */ /* 0x000e700000002600 */
[----:B------:R-:W3:Y:S01]  /*0060*/  S2UR UR4, SR_CTAID.X ;  /* 0x00000000000479c3 */ /* 0x000ee20000002500 */
[----:B0-----:R-:W-:-:S04]  /*0070*/  IABS R7, R5 ;  /* 0x0000000500077213 */ /* 0x001fc80000000000 */
[----:B------:R-:W0:Y:S01]  /*0080*/  I2F.RP R0, R7 ;  /* 0x0000000700007306 */ /* 0x000e220000209400 */
[----:B-1----:R-:W-:-:S07]  /*0090*/  IMAD R17, R5, UR5, R20 ;  /* 0x0000000505117c24 */ /* 0x002fce000f8e0214 */
[----:B0-----:R-:W0:Y:S02]  /*00a0*/  MUFU.RCP R0, R0 ;  /* 0x0000000000007308 */ /* 0x001e240000001000 */
[----:B0-----:R-:W-:-:S06]  /*00b0*/  VIADD R2, R0, 0xffffffe ;  /* 0x0ffffffe00027836 */ /* 0x001fcc0000000000 */
[----:B------:R0:W1:Y:S02]  /*00c0*/  F2I.FTZ.U32.TRUNC.NTZ R3, R2 ;  /* 0x0000000200037305 */ /* 0x000064000021f000 */
[----:B0-----:R-:W-:Y:S02]  /*00d0*/  IMAD.MOV.U32 R2, RZ, RZ, RZ ;  /* 0x000000ffff027224 */ /* 0x001fe400078e00ff */
[----:B-1----:R-:W-:-:S04]  /*00e0*/  IMAD.MOV R6, RZ, RZ, -R3 ;  /* 0x000000ffff067224 */ /* 0x002fc800078e0a03 */
[----:B------:R-:W-:Y:S01]  /*00f0*/  IMAD R9, R6, R7, RZ ;  /* 0x0000000706097224 */ /* 0x000fe200078e02ff */
[----:B------:R-:W-:-:S03]  /*0100*/  IABS R6, R4 ;  /* 0x0000000400067213 */ /* 0x000fc60000000000 */
[----:B------:R-:W-:-:S06]  /*0110*/  IMAD.HI.U32 R3, R3, R9, R2 ;  /* 0x0000000903037227 */ /* 0x000fcc00078e0002 */
[----:B------:R-:W-:-:S05]  /*0120*/  IMAD.HI.U32 R18, R3, R6, RZ ;  /* 0x0000000603127227 */ /* 0x000fca00078e00ff */
[----:B------:R-:W-:-:S05]  /*0130*/  IADD3 R0, PT, PT, -R18, RZ, RZ ;  /* 0x000000ff12007210 */ /* 0x000fca0007ffe1ff */
[C---:B------:R-:W-:Y:S02]  /*0140*/  IMAD R0, R7.reuse, R0, R6 ;  /* 0x0000000007007224 */ /* 0x040fe400078e0206 */
[----:B------:R-:W3:Y:S03]  /*0150*/  S2R R6, SR_TID.Y ;  /* 0x0000000000067919 */ /* 0x000ee60000002200 */
[----:B------:R-:W-:-:S13]  /*0160*/  ISETP.GT.U32.AND P2, PT, R7, R0, PT ;  /* 0x000000000700720c */ /* 0x000fda0003f44070 */
[----:B------:R-:W-:Y:S02]  /*0170*/  @!P2 IMAD.IADD R0, R0, 0x1, -R7 ;  /* 0x000000010000a824 */ /* 0x000fe400078e0a07 */
[----:B------:R-:W-:Y:S01]  /*0180*/  @!P2 VIADD R18, R18, 0x1 ;  /* 0x000000011212a836 */ /* 0x000fe20000000000 */
[----:B------:R-:W-:Y:S02]  /*0190*/  ISETP.NE.AND P2, PT, R5, RZ, PT ;  /* 0x000000ff0500720c */ /* 0x000fe40003f45270 */
[----:B------:R-:W-:Y:S02]  /*01a0*/  ISETP.GE.U32.AND P0, PT, R0, R7, PT ;  /* 0x000000070000720c */ /* 0x000fe40003f06070 */
[----:B------:R-:W-:-:S04]  /*01b0*/  LOP3.LUT R0, R4, R5, RZ, 0x3c, !PT ;  /* 0x0000000504007212 */ /* 0x000fc800078e3cff */
[----:B------:R-:W-:Y:S01]  /*01c0*/  ISETP.GE.AND P1, PT, R0, RZ, PT ;  /* 0x000000ff0000720c */ /* 0x000fe20003f26270 */
[----:B---3--:R-:W-:-:S06]  /*01d0*/  IMAD R15, R5, UR4, R6 ;  /* 0x00000004050f7c24 */ /* 0x008fcc000f8e0206 */
[----:B------:R-:W-:-:S06]  /*01e0*/  @P0 VIADD R18, R18, 0x1 ;  /* 0x0000000112120836 */ /* 0x000fcc0000000000 */
[----:B------:R-:W-:Y:S02]  /*01f0*/  @!P1 IADD3 R18, PT, PT, -R18, RZ, RZ ;  /* 0x000000ff12129210 */ /* 0x000fe40007ffe1ff */
[----:B------:R-:W-:-:S04]  /*0200*/  @!P2 LOP3.LUT R18, RZ, R5, RZ, 0x33, !PT ;  /* 0x00000005ff12a212 */ /* 0x000fc800078e33ff */
[----:B------:R-:W-:-:S13]  /*0210*/  ISETP.NE.AND P0, PT, R18, RZ, PT ;  /* 0x000000ff1200720c */ /* 0x000fda0003f05270 */
[----:B--2---:R-:W-:Y:S05]  /*0220*/  @!P0 BRA `(.L_x_0) ;  /* 0x00000008007c8947 */ /* 0x004fea0003800000 */
[-C--:B------:R-:W-:Y:S01]  /*0230*/  IMAD R0, R6, R4.reuse, RZ ;  /* 0x0000000406007224 */ /* 0x080fe200078e02ff */
[----:B------:R-:W-:Y:S01]  /*0240*/  ISETP.GT.U32.AND P0, PT, R5, 0x1, PT ;  /* 0x000000010500780c */ /* 0x000fe20003f04070 */
[----:B------:R-:W-:Y:S01]  /*0250*/  IMAD R21, R17, R4, RZ ;  /* 0x0000000411157224 */ /* 0x000fe200078e02ff */
[----:B------:R-:W-:Y:S01]  /*0260*/  SHF.R.S32.HI R14, RZ, 0x1f, R5 ;  /* 0x0000001fff0e7819 */ /* 0x000fe20000011405 */
[----:B------:R-:W-:Y:S01]  /*0270*/  IMAD.MOV.U32 R16, RZ, RZ, RZ ;  /* 0x000000ffff107224 */ /* 0x000fe200078e00ff */
[----:B------:R-:W-:Y:S01]  /*0280*/  SHF.R.S32.HI R3, RZ, 0x1f, R15 ;  /* 0x0000001fff037819 */ /* 0x000fe2000001140f */
[----:B------:R-:W-:Y:S01]  /*0290*/  UMOV UR4, URZ ;  /* 0x000000ff00047c82 */ /* 0x000fe20008000000 */
[----:B------:R-:W-:Y:S01]  /*02a0*/  IADD3 R2, P1, PT, R15, R0, RZ ;  /* 0x000000000f027210 */ /* 0x000fe20007f3e0ff */
[----:B------:R-:W-:Y:S01]  /*02b0*/  UMOV UR5, URZ ;  /* 0x000000ff00057c82 */ /* 0x000fe20008000000 */
[----:B------:R-:W-:Y:S02]  /*02c0*/  ISETP.GT.U32.AND.EX P0, PT, R14, RZ, PT, P0 ;  /* 0x000000ff0e00720c */ /* 0x000fe40003f04100 */
[----:B------:R-:W-:Y:S01]  /*02d0*/  LEA.HI.X.SX32 R3, R0, R3, 0x1, P1 ;  /* 0x0000000300037211 */ /* 0x000fe200008f0eff */
[----:B------:R-:W-:Y:S01]  /*02e0*/  IMAD R0, R6, R5, RZ ;  /* 0x0000000506007224 */ /* 0x000fe200078e02ff */
[----:B------:R-:W-:-:S02]  /*02f0*/  IADD3 R13, P1, PT, R21, R20, RZ ;  /* 0x00000014150d7210 */ /* 0x000fc40007f3e0ff */
[----:B------:R-:W-:Y:S02]  /*0300*/  SEL R19, R5, 0x1, P0 ;  /* 0x0000000105137807 */ /* 0x000fe40000000000 */
[----:B------:R-:W-:Y:S02]  /*0310*/  SHF.R.S32.HI R12, RZ, 0x1f, R4 ;  /* 0x0000001fff0c7819 */ /* 0x000fe40000011404 */
[----:B------:R-:W-:Y:S02]  /*0320*/  LEA.HI.X.SX32 R21, R21, RZ, 0x1, P1 ;  /* 0x000000ff15157211 */ /* 0x000fe400008f0eff */
[----:B------:R-:W-:Y:S02]  /*0330*/  SEL R22, R14, RZ, P0 ;  /* 0x000000ff0e167207 */ /* 0x000fe40000000000 */
[----:B------:R-:W-:-:S07]  /*0340*/  LOP3.LUT R23, R19, 0xfffffff8, RZ, 0xc0, !PT ;  /* 0xfffffff813177812 */ /* 0x000fce00078ec0ff */
.L_x_6:
[----:B0-----:R-:W0:Y:S01]  /*0350*/  LDC.64 R4, c[0x0][0x398] ;  /* 0x0000e600ff047b82 */ /* 0x001e220000000a00 */
[----:B------:R-:W1:Y:S01]  /*0360*/  LDCU.128 UR12, c[0x0][0x380] ;  /* 0x00007000ff0c77ac */ /* 0x000e620008000c00 */
[C---:B0-----:R-:W-:Y:S02]  /*0370*/  IMAD R9, R5.reuse, UR5, RZ ;  /* 0x0000000505097c24 */ /* 0x041fe4000f8e02ff */
[----:B------:R-:W-:-:S04]  /*0380*/  IMAD.WIDE.U32 R6, R5, UR4, RZ ;  /* 0x0000000405067c25 */ /* 0x000fc8000f8e00ff */
[----:B------:R-:W-:Y:S02]  /*0390*/  IMAD R9, R14, UR4, R9 ;  /* 0x000000040e097c24 */ /* 0x000fe4000f8e0209 */
[----:B------:R-:W-:Y:S02]  /*03a0*/  IMAD R25, R5, UR4, RZ ;  /* 0x0000000405197c24 */ /* 0x000fe4000f8e02ff */
[----:B------:R-:W-:Y:S01]  /*03b0*/  IMAD.IADD R24, R7, 0x1, R9 ;  /* 0x0000000107187824 */ /* 0x000fe200078e0209 */
[----:B------:R-:W-:Y:S01]  /*03c0*/  IADD3 R9, P0, PT, R13, R6, RZ ;  /* 0x000000060d097210 */ /* 0x000fe20007f1e0ff */
[----:B------:R-:W-:-:S03]  /*03d0*/  IMAD.WIDE.U32 R6, R25, R4, R2 ;  /* 0x0000000419067225 */ /* 0x000fc600078e0002 */
[C---:B-1----:R-:W-:Y:S01]  /*03e0*/  LEA R8, P1, R9.reuse, UR12, 0x2 ;  /* 0x0000000c09087c11 */ /* 0x042fe2000f8210ff */
[C---:B------:R-:W-:Y:S01]  /*03f0*/  IMAD R11, R24.reuse, R4, RZ ;  /* 0x00000004180b7224 */ /* 0x040fe200078e02ff */
[----:B------:R-:W-:Y:S02]  /*0400*/  IADD3.X R24, PT, PT, R24, R21, RZ, P0, !PT ;  /* 0x0000001518187210 */ /* 0x000fe400007fe4ff */
[----:B------:R-:W-:Y:S01]  /*0410*/  LEA R10, P0, R6, UR14, 0x2 ;  /* 0x0000000e060a7c11 */ /* 0x000fe2000f8010ff */
[----:B------:R-:W-:Y:S01]  /*0420*/  IMAD R11, R12, R25, R11 ;  /* 0x000000190c0b7224 */ /* 0x000fe200078e020b */
[----:B------:R-:W-:-:S03]  /*0430*/  LEA.HI.X R9, R9, UR13, R24, 0x2, P1 ;  /* 0x0000000d09097c11 */ /* 0x000fc600088f1418 */
[----:B------:R-:W-:Y:S02]  /*0440*/  IMAD.IADD R7, R7, 0x1, R11 ;  /* 0x0000000107077824 */ /* 0x000fe400078e020b */
[----:B------:R-:W2:Y:S03]  /*0450*/  LDG.E R8, desc[UR10][R8.64] ;  /* 0x0000000a08087981 */ /* 0x000ea6000c1e1900 */
[----:B------:R-:W-:-:S05]  /*0460*/  LEA.HI.X R11, R6, UR15, R7, 0x2, P0 ;  /* 0x0000000f060b7c11 */ /* 0x000fca00080f1407 */
[----:B------:R-:W3:Y:S01]  /*0470*/  LDG.E R10, desc[UR10][R10.64] ;  /* 0x0000000a0a0a7981 */ /* 0x000ee2000c1e1900 */
[----:B------:R-:W0:Y:S01]  /*0480*/  S2UR UR8, SR_CgaCtaId ;  /* 0x00000000000879c3 */ /* 0x000e220000008800 */
[----:B------:R-:W-:Y:S02]  /*0490*/  UMOV UR6, 0x400 ;  /* 0x0000040000067882 */ /* 0x000fe40000000000 */
[----:B------:R-:W-:Y:S01]  /*04a0*/  UIADD3 UR7, UPT, UPT, UR6, 0x1000, URZ ;  /* 0x0000100006077890 */ /* 0x000fe2000fffe0ff */
[----:B------:R-:W-:Y:S01]  /*04b0*/  IMAD.IADD R6, R0, 0x1, R20 ;  /* 0x0000000100067824 */ /* 0x000fe200078e0214 */
[----:B------:R-:W-:Y:S01]  /*04c0*/  ISETP.GE.U32.AND P0, PT, R5, 0x8, PT ;  /* 0x000000080500780c */ /* 0x000fe20003f06070 */
[----:B------:R-:W-:Y:S01]  /*04d0*/  IMAD.MOV.U32 R7, RZ, RZ, RZ ;  /* 0x000000ffff077224 */ /* 0x000fe200078e00ff */
[----:B0-----:R-:W-:Y:S02]  /*04e0*/  ULEA UR6, UR8, UR6, 0x18 ;  /* 0x0000000608067291 */ /* 0x001fe4000f8ec0ff */
[----:B------:R-:W-:-:S04]  /*04f0*/  ULEA UR7, UR8, UR7, 0x18 ;  /* 0x0000000708077291 */ /* 0x000fc8000f8ec0ff */
[C---:B------:R-:W-:Y:S02]  /*0500*/  LEA R25, R6.reuse, UR6, 0x2 ;  /* 0x0000000606197c11 */ /* 0x040fe4000f8e10ff */
[----:B------:R-:W-:-:S03]  /*0510*/  LEA R27, R6, UR7, 0x2 ;  /* 0x00000007061b7c11 */ /* 0x000fc6000f8e10ff */
[----:B--2---:R0:W-:Y:S04]  /*0520*/  STS [R25], R8 ;  /* 0x0000000819007388 */ /* 0x0041e80000000800 */
[----:B---3--:R0:W-:Y:S01]  /*0530*/  STS [R27], R10 ;  /* 0x0000000a1b007388 */ /* 0x0081e20000000800 */
[----:B------:R-:W-:Y:S06]  /*0540*/  BAR.SYNC.DEFER_BLOCKING 0x0 ;  /* 0x0000000000007b1d */ /* 0x000fec0000010000 */
[----:B------:R-:W-:Y:S05]  /*0550*/  @!P0 BRA `(.L_x_1) ;  /* 0x0000000000b08947 */ /* 0x000fea0003800000 */
[----:B------:R-:W-:Y:S01]  /*0560*/  LEA R9, R0, UR6, 0x2 ;  /* 0x0000000600097c11 */ /* 0x000fe2000f8e10ff */
[----:B------:R-:W-:Y:S01]  /*0570*/  IMAD.MOV.U32 R7, RZ, RZ, R22 ;  /* 0x000000ffff077224 */ /* 0x000fe200078e0016 */
[----:B------:R-:W-:Y:S02]  /*0580*/  LEA R6, R20, UR7, 0x2 ;  /* 0x0000000714067c11 */ /* 0x000fe4000f8e10ff */
[----:B0-----:R-:W-:Y:S01]  /*0590*/  MOV R8, R23 ;  /* 0x0000001700087202 */ /* 0x001fe20000000f00 */
[----:B------:R-:W-:-:S07]  /*05a0*/  VIADD R9, R9, 0x10 ;  /* 0x0000001009097836 */ /* 0x000fce0000000000 */
.L_x_2:
[----:B------:R-:W-:Y:S01]  /*05b0*/  LDS R11, [R9+-0x10] ;  /* 0xfffff000090b7984 */ /* 0x000fe20000000800 */
[----:B------:R-:W-:Y:S01]  /*05c0*/  IMAD R24, R5, 0x4, R6 ;  /* 0x0000000405187824 */ /* 0x000fe200078e0206 */
[----:B------:R-:W-:Y:S02]  /*05d0*/  IADD3 R8, P0, PT, R8, -0x8, RZ ;  /* 0xfffffff808087810 */ /* 0x000fe40007f1e0ff */
[----:B------:R0:W1:Y:S02]  /*05e0*/  LDS R10, [R6] ;  /* 0x00000000060a7984 */ /* 0x0000640000000800 */
[----:B------:R-:W-:Y:S02]  /*05f0*/  IADD3.X R7, PT, PT, R7, -0x1, RZ, P0, !PT ;  /* 0xffffffff07077810 */ /* 0x000fe400007fe4ff */
[----:B------:R-:W-:Y:S01]  /*0600*/  LDS R25, [R9+-0xc] ;  /* 0xfffff40009197984 */ /* 0x000fe20000000800 */
[----:B------:R-:W-:-:S03]  /*0610*/  ISETP.NE.U32.AND P0, PT, R8, RZ, PT ;  /* 0x000000ff0800720c */ /* 0x000fc60003f05070 */
[----:B------:R-:W2:Y:S01]  /*0620*/  LDS R26, [R24] ;  /* 0x00000000181a7984 */ /* 0x000ea20000000800 */
[----:B------:R-:W-:Y:S01]  /*0630*/  ISETP.NE.AND.EX P0, PT, R7, RZ, PT, P0 ;  /* 0x000000ff0700720c */ /* 0x000fe20003f05300 */
[----:B0-----:R-:W-:Y:S02]  /*0640*/  IMAD R6, R5, 0x20, R6 ;  /* 0x0000002005067824 */ /* 0x001fe400078e0206 */
[----:B-1----:R-:W-:Y:S01]  /*0650*/  IMAD R10, R11, R10, R16 ;  /* 0x0000000a0b0a7224 */ /* 0x002fe200078e0210 */
[----:B------:R-:W-:Y:S01]  /*0660*/  LEA R16, R5, R24, 0x2 ;  /* 0x0000001805107211 */ /* 0x000fe200078e10ff */
[----:B------:R-:W-:Y:S04]  /*0670*/  LDS R11, [R9+-0x8] ;  /* 0xfffff800090b7984 */ /* 0x000fe80000000800 */
[----:B------:R-:W-:Y:S01]  /*0680*/  LDS R24, [R9] ;  /* 0x0000000009187984 */ /* 0x000fe20000000800 */
[----:B--2---:R-:W-:-:S02]  /*0690*/  IMAD R10, R25, R26, R10 ;  /* 0x0000001a190a7224 */ /* 0x004fc400078e020a */
[C---:B------:R-:W-:Y:S01]  /*06a0*/  IMAD R26, R5.reuse, 0x4, R16 ;  /* 0x00000004051a7824 */ /* 0x040fe200078e0210 */
[----:B------:R-:W-:Y:S03]  /*06b0*/  LDS R25, [R9+-0x4] ;  /* 0xfffffc0009197984 */ /* 0x000fe60000000800 */
[C---:B------:R-:W-:Y:S01]  /*06c0*/  IMAD R28, R5.reuse, 0x4, R26 ;  /* 0x00000004051c7824 */ /* 0x040fe200078e021a */
[----:B------:R-:W0:Y:S03]  /*06d0*/  LDS R16, [R16] ;  /* 0x0000000010107984 */ /* 0x000e260000000800 */
[C---:B------:R-:W-:Y:S01]  /*06e0*/  IMAD R29, R5.reuse, 0x4, R28 ;  /* 0x00000004051d7824 */ /* 0x040fe200078e021c */
[----:B------:R1:W2:Y:S04]  /*06f0*/  LDS R27, [R26] ;  /* 0x000000001a1b7984 */ /* 0x0002a80000000800 */
[----:B-1----:R-:W-:Y:S01]  /*0700*/  LEA R26, R5, R29, 0x2 ;  /* 0x0000001d051a7211 */ /* 0x002fe200078e10ff */
[----:B0-----:R-:W-:-:S02]  /*0710*/  IMAD R10, R11, R16, R10 ;  /* 0x000000100b0a7224 */ /* 0x001fc400078e020a */
[----:B------:R-:W-:Y:S02]  /*0720*/  LDS R11, [R9+0x4] ;  /* 0x00000400090b7984 */ /* 0x000fe40000000800 */
[----:B--2---:R-:W-:Y:S02]  /*0730*/  IMAD R25, R25, R27, R10 ;  /* 0x0000001b19197224 */ /* 0x004fe400078e020a */
[----:B------:R-:W0:Y:S04]  /*0740*/  LDS R27, [R28] ;  /* 0x000000001c1b7984 */ /* 0x000e280000000800 */
[----:B------:R-:W1:Y:S04]  /*0750*/  LDS R10, [R29] ;  /* 0x000000001d0a7984 */ /* 0x000e680000000800 */
[----:B------:R2:W-:Y:S02]  /*0760*/  LDS R16, [R26] ;  /* 0x000000001a107984 */ /* 0x0005e40000000800 */
[----:B--2---:R-:W-:-:S02]  /*0770*/  IMAD R26, R5, 0x4, R26 ;  /* 0x00000004051a7824 */ /* 0x004fc400078e021a */
[----:B0-----:R-:W-:Y:S02]  /*0780*/  IMAD R24, R24, R27, R25 ;  /* 0x0000001b18187224 */ /* 0x001fe400078e0219 */
[----:B------:R-:W0:Y:S02]  /*0790*/  LDS R25, [R9+0x8] ;  /* 0x0000080009197984 */ /* 0x000e240000000800 */
[----:B-1----:R-:W-:Y:S02]  /*07a0*/  IMAD R11, R11, R10, R24 ;  /* 0x0000000a0b0b7224 */ /* 0x002fe400078e0218 */
[----:B------:R-:W-:Y:S04]  /*07b0*/  LDS R10, [R26] ;  /* 0x000000001a0a7984 */ /* 0x000fe80000000800 */
[----:B------:R1:W2:Y:S02]  /*07c0*/  LDS R27, [R9+0xc] ;  /* 0x00000c00091b7984 */ /* 0x0002a40000000800 */
[----:B-1----:R-:W-:-:S02]  /*07d0*/  VIADD R9, R9, 0x20 ;  /* 0x0000002009097836 */ /* 0x002fc40000000000 */
[----:B0-----:R-:W-:-:S04]  /*07e0*/  IMAD R16, R25, R16, R11 ;  /* 0x0000001019107224 */ /* 0x001fc800078e020b */
[----:B--2---:R-:W-:Y:S01]  /*07f0*/  IMAD R16, R27, R10, R16 ;  /* 0x0000000a1b107224 */ /* 0x004fe200078e0210 */
[----:B------:R-:W-:Y:S06]  /*0800*/  @P0 BRA `(.L_x_2) ;  /* 0xfffffffc00680947 */ /* 0x000fec000383ffff */
[----:B------:R-:W-:-:S07]  /*0810*/  MOV R7, R23 ;  /* 0x0000001700077202 */ /* 0x000fce0000000f00 */
.L_x_1:
[----:B------:R-:W-:-:S04]  /*0820*/  LOP3.LUT R6, R19, 0x7, RZ, 0xc0, !PT ;  /* 0x0000000713067812 */ /* 0x000fc800078ec0ff */
[----:B------:R-:W-:-:S04]  /*0830*/  ISETP.NE.U32.AND P0, PT, R6, RZ, PT ;  /* 0x000000ff0600720c */ /* 0x000fc80003f05070 */
[----:B------:R-:W-:-:S13]  /*0840*/  ISETP.NE.AND.EX P0, PT, RZ, RZ, PT, P0 ;  /* 0x000000ffff00720c */ /* 0x000fda0003f05300 */
[----:B------:R-:W-:Y:S05]  /*0850*/  @!P0 BRA `(.L_x_3) ;  /* 0x0000000000d48947 */ /* 0x000fea0003800000 */
[----:B------:R-:W-:-:S04]  /*0860*/  IADD3 R6, P1, PT, R6, -0x1, RZ ;  /* 0xffffffff06067810 */ /* 0x000fc80007f3e0ff */
[----:B------:R-:W-:Y:S01]  /*0870*/  ISETP.GE.U32.AND P0, PT, R6, 0x3, PT ;  /* 0x000000030600780c */ /* 0x000fe20003f06070 */
[----:B------:R-:W-:-:S05]  /*0880*/  IMAD.X R6, RZ, RZ, -0x1, P1 ;  /* 0xffffffffff067424 */ /* 0x000fca00008e06ff */
[----:B------:R-:W-:-:S13]  /*0890*/  ISETP.GE.U32.AND.EX P0, PT, R6, RZ, PT, P0 ;  /* 0x000000ff0600720c */ /* 0x000fda0003f06100 */
[----:B------:R-:W-:Y:S05]  /*08a0*/  @!P0 BRA `(.L_x_4) ;  /* 0x0000000000508947 */ /* 0x000fea0003800000 */
[C---:B0-----:R-:W-:Y:S02]  /*08b0*/  IMAD R8, R7.reuse, R5, R20 ;  /* 0x0000000507087224 */ /* 0x041fe400078e0214 */
[----:B------:R-:W-:Y:S01]  /*08c0*/  IMAD.IADD R6, R0, 0x1, R7 ;  /* 0x0000000100067824 */ /* 0x000fe200078e0207 */
[----:B------:R-:W-:Y:S02]  /*08d0*/  IADD3 R7, PT, PT, R7, 0x4, RZ ;  /* 0x0000000407077810 */ /* 0x000fe40007ffe0ff */
[----:B------:R-:W-:Y:S02]  /*08e0*/  LEA R10, R8, UR7, 0x2 ;  /* 0x00000007080a7c11 */ /* 0x000fe4000f8e10ff */
[----:B------:R-:W-:Y:S02]  /*08f0*/  LEA R24, R6, UR6, 0x2 ;  /* 0x0000000606187c11 */ /* 0x000fe4000f8e10ff */
[C---:B------:R-:W-:Y:S02]  /*0900*/  LEA R26, R5.reuse, R10, 0x2 ;  /* 0x0000000a051a7211 */ /* 0x040fe400078e10ff */
[----:B------:R-:W-:Y:S03]  /*0910*/  LDS R10, [R10] ;  /* 0x000000000a0a7984 */ /* 0x000fe60000000800 */
[C---:B------:R-:W-:Y:S01]  /*0920*/  IMAD R28, R5.reuse, 0x4, R26 ;  /* 0x00000004051c7824 */ /* 0x040fe200078e021a */
[----:B------:R-:W0:Y:S03]  /*0930*/  LDS R27, [R24] ;  /* 0x00000000181b7984 */ /* 0x000e260000000800 */
[----:B------:R-:W-:Y:S01]  /*0940*/  IMAD R29, R5, 0x4, R28 ;  /* 0x00000004051d7824 */ /* 0x000fe200078e021c */
[----:B------:R-:W-:Y:S04]  /*0950*/  LDS R8, [R24+0x4] ;  /* 0x0000040018087984 */ /* 0x000fe80000000800 */
[----:B------:R-:W1:Y:S04]  /*0960*/  LDS R25, [R26] ;  /* 0x000000001a197984 */ /* 0x000e680000000800 */
[----:B------:R-:W-:Y:S04]  /*0970*/  LDS R6, [R28] ;  /* 0x000000001c067984 */ /* 0x000fe80000000800 */
[----:B------:R-:W2:Y:S04]  /*0980*/  LDS R11, [R24+0x8] ;  /* 0x00000800180b7984 */ /* 0x000ea80000000800 */
[----:B------:R-:W-:Y:S04]  /*0990*/  LDS R9, [R24+0xc] ;  /* 0x00000c0018097984 */ /* 0x000fe80000000800 */
[----:B------:R-:W3:Y:S01]  /*09a0*/  LDS R29, [R29] ;  /* 0x000000001d1d7984 */ /* 0x000ee20000000800 */
[----:B0-----:R-:W-:-:S04]  /*09b0*/  IMAD R27, R27, R10, R16 ;  /* 0x0000000a1b1b7224 */ /* 0x001fc800078e0210 */
[----:B-1----:R-:W-:-:S04]  /*09c0*/  IMAD R8, R8, R25, R27 ;  /* 0x0000001908087224 */ /* 0x002fc800078e021b */
[----:B--2---:R-:W-:-:S04]  /*09d0*/  IMAD R6, R11, R6, R8 ;  /* 0x000000060b067224 */ /* 0x004fc800078e0208 */
[----:B---3--:R-:W-:-:S07]  /*09e0*/  IMAD R16, R9, R29, R6 ;  /* 0x0000001d09107224 */ /* 0x008fce00078e0206 */
.L_x_4:
[----:B------:R-:W-:-:S04]  /*09f0*/  LOP3.LUT R6, R19, 0x3, RZ, 0xc0, !PT ;  /* 0x0000000313067812 */ /* 0x000fc800078ec0ff */
[----:B------:R-:W-:-:S04]  /*0a00*/  ISETP.NE.U32.AND P0, PT, R6, RZ, PT ;  /* 0x000000ff0600720c */ /* 0x000fc80003f05070 */
[----:B------:R-:W-:-:S13]  /*0a10*/  ISETP.NE.AND.EX P0, PT, RZ, RZ, PT, P0 ;  /* 0x000000ffff00720c */ /* 0x000fda0003f05300 */
[----:B------:R-:W-:Y:S05]  /*0a20*/  @!P0 BRA `(.L_x_3) ;  /* 0x0000000000608947 */ /* 0x000fea0003800000 */
[----:B------:R-:W-:Y:S02]  /*0a30*/  ISETP.NE.U32.AND P0, PT, R6, 0x1, PT ;  /* 0x000000010600780c */ /* 0x000fe40003f05070 */
[----:B------:R-:W-:Y:S02]  /*0a40*/  LOP3.LUT P1, RZ, R19, 0x1, RZ, 0xc0, !PT ;  /* 0x0000000113ff7812 */ /* 0x000fe4000782c0ff */
[----:B------:R-:W-:-:S13]  /*0a50*/  ISETP.NE.AND.EX P0, PT, RZ, RZ, PT, P0 ;  /* 0x000000ffff00720c */ /* 0x000fda0003f05300 */
[----:B------:R-:W-:Y:S05]  /*0a60*/  @!P0 BRA `(.L_x_5) ;  /* 0x0000000000308947 */ /* 0x000fea0003800000 */
[C---:B0-----:R-:W-:Y:S02]  /*0a70*/  IMAD R8, R7.reuse, R5, R20 ;  /* 0x0000000507087224 */ /* 0x041fe400078e0214 */
[----:B------:R-:W-:Y:S01]  /*0a80*/  IMAD.IADD R6, R0, 0x1, R7 ;  /* 0x0000000100067824 */ /* 0x000fe200078e0207 */
[----:B------:R-:W-:Y:S02]  /*0a90*/  IADD3 R7, PT, PT, R7, 0x2, RZ ;  /* 0x0000000207077810 */ /* 0x000fe40007ffe0ff */
[----:B------:R-:W-:Y:S02]  /*0aa0*/  LEA R8, R8, UR7, 0x2 ;  /* 0x0000000708087c11 */ /* 0x000fe4000f8e10ff */
[----:B------:R-:W-:-:S03]  /*0ab0*/  LEA R6, R6, UR6, 0x2 ;  /* 0x0000000606067c11 */ /* 0x000fc6000f8e10ff */
[----:B------:R-:W-:Y:S01]  /*0ac0*/  IMAD R11, R5, 0x4, R8 ;  /* 0x00000004050b7824 */ /* 0x000fe200078e0208 */
[----:B------:R-:W-:Y:S04]  /*0ad0*/  LDS R10, [R8] ;  /* 0x00000000080a7984 */ /* 0x000fe80000000800 */
[----:B------:R-:W0:Y:S04]  /*0ae0*/  LDS R9, [R6] ;  /* 0x0000000006097984 */ /* 0x000e280000000800 */
[----:B------:R-:W-:Y:S04]  /*0af0*/  LDS R24, [R6+0x4] ;  /* 0x0000040006187984 */ /* 0x000fe80000000800 */
[----:B------:R-:W1:Y:S01]  /*0b00*/  LDS R11, [R11] ;  /* 0x000000000b0b7984 */ /* 0x000e620000000800 */
[----:B0-----:R-:W-:-:S04]  /*0b10*/  IMAD R9, R9, R10, R16 ;  /* 0x0000000a09097224 */ /* 0x001fc800078e0210 */
[----:B-1----:R-:W-:-:S07]  /*0b20*/  IMAD R16, R24, R11, R9 ;  /* 0x0000000b18107224 */ /* 0x002fce00078e0209 */
.L_x_5:
[----:B------:R-:W-:Y:S05]  /*0b30*/  @!P1 BRA `(.L_x_3) ;  /* 0x00000000001c9947 */ /* 0x000fea0003800000 */
[----:B------:R-:W-:Y:S02]  /*0b40*/  IMAD R6, R7, R5, R20 ;  /* 0x0000000507067224 */ /* 0x000fe400078e0214 */
[----:B------:R-:W-:-:S03]  /*0b50*/  IMAD.IADD R5, R0, 0x1, R7 ;  /* 0x0000000100057824 */ /* 0x000fc600078e0207 */
[----:B------:R-:W-:Y:S02]  /*0b60*/  LEA R6, R6, UR7, 0x2 ;  /* 0x0000000706067c11 */ /* 0x000fe4000f8e10ff */
[----:B------:R-:W-:-:S04]  /*0b70*/  LEA R5, R5, UR6, 0x2 ;  /* 0x0000000605057c11 */ /* 0x000fc8000f8e10ff */
[----:B------:R-:W-:Y:S04]  /*0b80*/  LDS R6, [R6] ;  /* 0x0000000006067984 */ /* 0x000fe80000000800 */
[----:B------:R-:W1:Y:S02]  /*0b90*/  LDS R5, [R5] ;  /* 0x0000000005057984 */ /* 0x000e640000000800 */
[----:B-1----:R-:W-:-:S07]  /*0ba0*/  IMAD R16, R5, R6, R16 ;  /* 0x0000000605107224 */ /* 0x002fce00078e0210 */
.L_x_3:
[----:B------:R-:W-:Y:S01]  /*0bb0*/  UIADD3 UR4, UP0, UPT, UR4, 0x1, URZ ;  /* 0x0000000104047890 */ /* 0x000fe2000ff1e0ff */
[----:B------:R-:W-:Y:S01]  /*0bc0*/  SHF.R.S32.HI R5, RZ, 0x1f, R18 ;  /* 0x0000001fff057819 */ /* 0x000fe20000011412 */
[----:B------:R-:W-:Y:S02]  /*0bd0*/  BAR.SYNC.DEFER_BLOCKING 0x0 ;  /* 0x0000000000007b1d */ /* 0x000fe40000010000 */
[----:B------:R-:W-:Y:S02]  /*0be0*/  UIADD3.X UR5, UPT, UPT, URZ, UR5, URZ, UP0, !UPT ;  /* 0x00000005ff057290 */ /* 0x000fe400087fe4ff */
[----:B------:R-:W-:-:S04]  /*0bf0*/  ISETP.NE.U32.AND P0, PT, R18, UR4, PT ;  /* 0x0000000412007c0c */ /* 0x000fc8000bf05070 */
[----:B------:R-:W-:-:S13]  /*0c00*/  ISETP.NE.AND.EX P0, PT, R5, UR5, PT, P0 ;  /* 0x0000000505007c0c */ /* 0x000fda000bf05300 */
[----:B------:R-:W-:Y:S05]  /*0c10*/  @P0 BRA `(.L_x_6) ;  /* 0xfffffff400cc0947 */ /* 0x000fea000383ffff */
.L_x_0:
[----:B------:R-:W1:Y:S01]  /*0c20*/  LDC.64 R2, c[0x0][0x390] ;  /* 0x0000e400ff027b82 */ /* 0x000e620000000a00 */
[----:B------:R-:W-:-:S04]  /*0c30*/  IMAD R15, R17, R4, R15 ;  /* 0x00000004110f7224 */ /* 0x000fc800078e020f */
[----:B-1----:R-:W-:-:S05]  /*0c40*/  IMAD.WIDE R2, R15, 0x4, R2 ;  /* 0x000000040f027825 */ /* 0x002fca00078e0202 */
[----:B------:R-:W-:Y:S01]  /*0c50*/  STG.E desc[UR10][R2.64], R16 ;  /* 0x0000001002007986 */ /* 0x000fe2000c10190a */
[----:B------:R-:W-:Y:S05]  /*0c60*/  EXIT ;  /* 0x000000000000794d */ /* 0x000fea0003800000 */
.L_x_7:
[----:B------:R-:W-:-:S00]  /*0c70*/  BRA `(.L_x_7) ;  /* 0xfffffffc00fc7947 */ /* 0x000fc0000383ffff */
[----:B------:R-:W-:-:S00]  /*0c80*/  NOP ;  /* 0x0000000000007918 */ /* 0x000fc00000000000 */
[----:B------:R-:W-:-:S00]  /*0c90*/  NOP ;  /* 0x0000000000007918 */ /* 0x000fc00000000000 */
[----:B------:R-:W-:-:S00]  /*0ca0*/  NOP ;  /* 0x0000000000007918 */ /* 0x000fc00000000000 */
[----:B------:R-:W-:-:S00]  /*0cb0*/  NOP ;  /* 0x0000000000007918 */ /* 0x000fc00000000000 */
[----:B------:R-:W-:-:S00]  /*0cc0*/  NOP ;  /* 0x0000000000007918 */ /* 0x000fc00000000000 */
[----:B------:R-:W-:-:S00]  /*0cd0*/  NOP ;  /* 0x0000000000007918 */ /* 0x000fc00000000000 */
[----:B------:R-:W-:-:S00]  /*0ce0*/  NOP ;  /* 0x0000000000007918 */ /* 0x000fc00000000000 */
[----:B------:R-:W-:-:S00]  /*0cf0*/  NOP ;  /* 0x0000000000007918 */ /* 0x000fc00000000000 */
.L_x_8:


//--------------------- .nv.shared._Z14tiledMatrixMulPiS_S_ii --------------------------
	.section	.nv.shared._Z14tiledMatrixMulPiS_S_ii,"aw",@nobits
	.sectionflags	@""
	.align	4
.nv.shared._Z14tiledMatrixMulPiS_S_ii:
	.zero		9216


//--------------------- .nv.shared.reserved.0     --------------------------
	.section	.nv.shared.reserved.0,"aw",@nobits
	.weak		__nv_reservedSMEM_offset_0_alias
	.size		__nv_reservedSMEM_offset_0_alias, 0, 64
	.other		__nv_reservedSMEM_offset_0_alias,@"STO_CUDA_RESERVED_SHARED STV_DEFAULT"
__nv_reservedSMEM_offset_0_alias:
	.zero		0
	.zero		64


//--------------------- .nv.constant0._Z14tiledMatrixMulPiS_S_ii --------------------------
	.section	.nv.constant0._Z14tiledMatrixMulPiS_S_ii,"a",@progbits
	.sectionflags	@""
	.align	4
.nv.constant0._Z14tiledMatrixMulPiS_S_ii:
	.zero		928


//--------------------- SYMBOLS --------------------------

	.type		.nv.reservedSmem.offset0,@object
	.size		.nv.reservedSmem.offset0,0x4
	.type		.nv.reservedSmem.cap,@object
	.size		.nv.reservedSmem.cap,0x4
